//
// Generated by NVIDIA NVVM Compiler
//
// Compiler Build ID: CL-36424714
// Cuda compilation tools, release 13.0, V13.0.88
// Based on NVVM 20.0.0
//

.version 9.0
.target sm_100
.address_size 64

	// .globl	_Z18test_cvt_sat_u8_s8v
.extern .func  (.param .b32 func_retval0) vprintf
(
	.param .b64 vprintf_param_0,
	.param .b64 vprintf_param_1
)
;
.global .align 1 .b8 $str[29] = {82, 101, 115, 117, 108, 116, 32, 111, 102, 32, 99, 118, 116, 46, 115, 97, 116, 46, 117, 56, 46, 115, 56, 58, 32, 37, 117, 10};
.global .align 1 .b8 $str$1[27] = {82, 101, 115, 117, 108, 116, 32, 111, 102, 32, 100, 101, 118, 105, 99, 101, 32, 99, 97, 108, 108, 58, 32, 37, 117, 10};
.global .align 1 .b8 $str$2[19] = {83, 105, 122, 101, 32, 111, 102, 32, 114, 101, 115, 50, 58, 32, 37, 108, 117, 10};
.global .align 1 .b8 $str$3[30] = {82, 101, 115, 117, 108, 116, 32, 111, 102, 32, 99, 118, 116, 46, 115, 97, 116, 46, 117, 56, 46, 115, 49, 54, 58, 32, 37, 117, 10};
.global .align 1 .b8 $str$4[30] = {82, 101, 115, 117, 108, 116, 32, 111, 102, 32, 99, 118, 116, 46, 115, 97, 116, 46, 117, 56, 46, 117, 49, 54, 58, 32, 37, 117, 10};
.global .align 1 .b8 $str$5[30] = {82, 101, 115, 117, 108, 116, 32, 111, 102, 32, 99, 118, 116, 46, 115, 97, 116, 46, 117, 56, 46, 115, 51, 50, 58, 32, 37, 117, 10};
.global .align 1 .b8 $str$6[30] = {82, 101, 115, 117, 108, 116, 32, 111, 102, 32, 99, 118, 116, 46, 115, 97, 116, 46, 117, 56, 46, 117, 51, 50, 58, 32, 37, 117, 10};
.global .align 1 .b8 $str$7[34] = {82, 101, 115, 117, 108, 116, 32, 111, 102, 32, 99, 118, 116, 46, 114, 110, 105, 46, 115, 97, 116, 46, 117, 56, 46, 102, 51, 50, 58, 32, 37, 117, 10};
.global .align 1 .b8 $str$8[34] = {82, 101, 115, 117, 108, 116, 32, 111, 102, 32, 99, 118, 116, 46, 114, 110, 105, 46, 115, 97, 116, 46, 117, 56, 46, 102, 54, 52, 58, 32, 37, 117, 10};
.global .align 1 .b8 $str$9[29] = {82, 101, 115, 117, 108, 116, 32, 111, 102, 32, 99, 118, 116, 46, 115, 97, 116, 46, 115, 56, 46, 117, 56, 58, 32, 37, 100, 10};

.visible .entry _Z18test_cvt_sat_u8_s8v()
{
	.local .align 8 .b8 	__local_depot0[8];
	.reg .b64 	%SP;
	.reg .b64 	%SPL;
	.reg .b32 	%r<9>;
	.reg .b64 	%rd<10>;

	mov.u64 	%SPL, __local_depot0;
	cvta.local.u64 	%SP, %SPL;
	add.u64 	%rd1, %SP, 0;
	add.u64 	%rd2, %SPL, 0;
	mov.b32 	%r2, 127;
	// begin inline asm
	cvt.sat.u8.s8 %r1, %r2;
	// end inline asm
	st.local.u32 	[%rd2], %r1;
	mov.u64 	%rd3, $str;
	cvta.global.u64 	%rd4, %rd3;
	{ // callseq 0, 0
	.param .b64 param0;
	st.param.b64 	[param0], %rd4;
	.param .b64 param1;
	st.param.b64 	[param1], %rd1;
	.param .b32 retval0;
	call.uni (retval0), 
	vprintf, 
	(
	param0, 
	param1
	);
	ld.param.b32 	%r3, [retval0];
	} // callseq 0
	st.local.u32 	[%rd2], %r2;
	mov.u64 	%rd5, $str$1;
	cvta.global.u64 	%rd6, %rd5;
	{ // callseq 1, 0
	.param .b64 param0;
	st.param.b64 	[param0], %rd6;
	.param .b64 param1;
	st.param.b64 	[param1], %rd1;
	.param .b32 retval0;
	call.uni (retval0), 
	vprintf, 
	(
	param0, 
	param1
	);
	ld.param.b32 	%r5, [retval0];
	} // callseq 1
	mov.b64 	%rd7, 1;
	st.local.u64 	[%rd2], %rd7;
	mov.u64 	%rd8, $str$2;
	cvta.global.u64 	%rd9, %rd8;
	{ // callseq 2, 0
	.param .b64 param0;
	st.param.b64 	[param0], %rd9;
	.param .b64 param1;
	st.param.b64 	[param1], %rd1;
	.param .b32 retval0;
	call.uni (retval0), 
	vprintf, 
	(
	param0, 
	param1
	);
	ld.param.b32 	%r7, [retval0];
	} // callseq 2
	ret;

}
	// .globl	_Z19test_cvt_sat_u8_s16v
.visible .entry _Z19test_cvt_sat_u8_s16v()
{
	.local .align 8 .b8 	__local_depot1[8];
	.reg .b64 	%SP;
	.reg .b64 	%SPL;
	.reg .b16 	%rs<2>;
	.reg .b32 	%r<4>;
	.reg .b64 	%rd<5>;

	mov.u64 	%SPL, __local_depot1;
	cvta.local.u64 	%SP, %SPL;
	add.u64 	%rd1, %SP, 0;
	add.u64 	%rd2, %SPL, 0;
	mov.b16 	%rs1, 90;
	// begin inline asm
	cvt.sat.u8.s16 %r1, %rs1;
	// end inline asm
	st.local.u32 	[%rd2], %r1;
	mov.u64 	%rd3, $str$3;
	cvta.global.u64 	%rd4, %rd3;
	{ // callseq 3, 0
	.param .b64 param0;
	st.param.b64 	[param0], %rd4;
	.param .b64 param1;
	st.param.b64 	[param1], %rd1;
	.param .b32 retval0;
	call.uni (retval0), 
	vprintf, 
	(
	param0, 
	param1
	);
	ld.param.b32 	%r2, [retval0];
	} // callseq 3
	ret;

}
	// .globl	_Z19test_cvt_sat_u8_u16v
.visible .entry _Z19test_cvt_sat_u8_u16v()
{
	.local .align 8 .b8 	__local_depot2[8];
	.reg .b64 	%SP;
	.reg .b64 	%SPL;
	.reg .b16 	%rs<2>;
	.reg .b32 	%r<4>;
	.reg .b64 	%rd<5>;

	mov.u64 	%SPL, __local_depot2;
	cvta.local.u64 	%SP, %SPL;
	add.u64 	%rd1, %SP, 0;
	add.u64 	%rd2, %SPL, 0;
	mov.b16 	%rs1, 300;
	// begin inline asm
	cvt.sat.u8.u16 %r1, %rs1;
	// end inline asm
	st.local.u32 	[%rd2], %r1;
	mov.u64 	%rd3, $str$4;
	cvta.global.u64 	%rd4, %rd3;
	{ // callseq 4, 0
	.param .b64 param0;
	st.param.b64 	[param0], %rd4;
	.param .b64 param1;
	st.param.b64 	[param1], %rd1;
	.param .b32 retval0;
	call.uni (retval0), 
	vprintf, 
	(
	param0, 
	param1
	);
	ld.param.b32 	%r2, [retval0];
	} // callseq 4
	ret;

}
	// .globl	_Z19test_cvt_sat_u8_s32v
.visible .entry _Z19test_cvt_sat_u8_s32v()
{
	.local .align 8 .b8 	__local_depot3[8];
	.reg .b64 	%SP;
	.reg .b64 	%SPL;
	.reg .b32 	%r<5>;
	.reg .b64 	%rd<5>;

	mov.u64 	%SPL, __local_depot3;
	cvta.local.u64 	%SP, %SPL;
	add.u64 	%rd1, %SP, 0;
	add.u64 	%rd2, %SPL, 0;
	mov.b32 	%r2, 255;
	// begin inline asm
	cvt.sat.u8.s32 %r1, %r2;
	// end inline asm
	st.local.u32 	[%rd2], %r1;
	mov.u64 	%rd3, $str$5;
	cvta.global.u64 	%rd4, %rd3;
	{ // callseq 5, 0
	.param .b64 param0;
	st.param.b64 	[param0], %rd4;
	.param .b64 param1;
	st.param.b64 	[param1], %rd1;
	.param .b32 retval0;
	call.uni (retval0), 
	vprintf, 
	(
	param0, 
	param1
	);
	ld.param.b32 	%r3, [retval0];
	} // callseq 5
	ret;

}
	// .globl	_Z19test_cvt_sat_u8_u32v
.visible .entry _Z19test_cvt_sat_u8_u32v()
{
	.local .align 8 .b8 	__local_depot4[8];
	.reg .b64 	%SP;
	.reg .b64 	%SPL;
	.reg .b32 	%r<5>;
	.reg .b64 	%rd<5>;

	mov.u64 	%SPL, __local_depot4;
	cvta.local.u64 	%SP, %SPL;
	add.u64 	%rd1, %SP, 0;
	add.u64 	%rd2, %SPL, 0;
	mov.b32 	%r2, 400;
	// begin inline asm
	cvt.sat.u8.u32 %r1, %r2;
	// end inline asm
	st.local.u32 	[%rd2], %r1;
	mov.u64 	%rd3, $str$6;
	cvta.global.u64 	%rd4, %rd3;
	{ // callseq 6, 0
	.param .b64 param0;
	st.param.b64 	[param0], %rd4;
	.param .b64 param1;
	st.param.b64 	[param1], %rd1;
	.param .b32 retval0;
	call.uni (retval0), 
	vprintf, 
	(
	param0, 
	param1
	);
	ld.param.b32 	%r3, [retval0];
	} // callseq 6
	ret;

}
	// .globl	_Z18test_saturate_castv
.visible .entry _Z18test_saturate_castv()
{
	.local .align 8 .b8 	__local_depot5[8];
	.reg .b64 	%SP;
	.reg .b64 	%SPL;
	.reg .pred 	%p<3>;
	.reg .b32 	%r<14>;
	.reg .b32 	%f<5>;
	.reg .b64 	%rd<11>;

	mov.u64 	%SPL, __local_depot5;
	cvta.local.u64 	%SP, %SPL;
	add.u64 	%rd2, %SP, 0;
	add.u64 	%rd1, %SPL, 0;
	mov.f32 	%f2, 0f43960000;
	// begin inline asm
	cvt.rni.sat.u8.f32 %r3, %f2;
	// end inline asm
	st.local.u32 	[%rd1], %r3;
	mov.u64 	%rd3, $str$7;
	cvta.global.u64 	%rd4, %rd3;
	{ // callseq 7, 0
	.param .b64 param0;
	st.param.b64 	[param0], %rd4;
	.param .b64 param1;
	st.param.b64 	[param1], %rd2;
	.param .b32 retval0;
	call.uni (retval0), 
	vprintf, 
	(
	param0, 
	param1
	);
	ld.param.b32 	%r5, [retval0];
	} // callseq 7
	mov.f32 	%f3, 0f3F000000;
	add.rz.f32 	%f4, %f2, %f3;
	cvt.rzi.f32.f32 	%f1, %f4;
	setp.lt.f32 	%p1, %f1, 0f00000000;
	mov.b32 	%r13, 0;
	@%p1 bra 	$L__BB5_3;
	setp.gt.f32 	%p2, %f1, 0f437F0000;
	mov.b32 	%r13, 255;
	@%p2 bra 	$L__BB5_3;
	cvt.rzi.u32.f32 	%r8, %f1;
	and.b32  	%r13, %r8, 255;
$L__BB5_3:
	st.local.u32 	[%rd1], %r13;
	mov.u64 	%rd5, $str$1;
	cvta.global.u64 	%rd6, %rd5;
	{ // callseq 8, 0
	.param .b64 param0;
	st.param.b64 	[param0], %rd6;
	.param .b64 param1;
	st.param.b64 	[param1], %rd2;
	.param .b32 retval0;
	call.uni (retval0), 
	vprintf, 
	(
	param0, 
	param1
	);
	ld.param.b32 	%r9, [retval0];
	} // callseq 8
	mov.b64 	%rd8, 1;
	st.local.u64 	[%rd1], %rd8;
	mov.u64 	%rd9, $str$2;
	cvta.global.u64 	%rd10, %rd9;
	{ // callseq 9, 0
	.param .b64 param0;
	st.param.b64 	[param0], %rd10;
	.param .b64 param1;
	st.param.b64 	[param1], %rd2;
	.param .b32 retval0;
	call.uni (retval0), 
	vprintf, 
	(
	param0, 
	param1
	);
	ld.param.b32 	%r11, [retval0];
	} // callseq 9
	ret;

}
	// .globl	_Z23test_cvt_rni_sat_u8_f64v
.visible .entry _Z23test_cvt_rni_sat_u8_f64v()
{
	.local .align 8 .b8 	__local_depot6[8];
	.reg .b64 	%SP;
	.reg .b64 	%SPL;
	.reg .pred 	%p<3>;
	.reg .b32 	%r<14>;
	.reg .b64 	%rd<11>;
	.reg .b64 	%fd<5>;

	mov.u64 	%SPL, __local_depot6;
	cvta.local.u64 	%SP, %SPL;
	add.u64 	%rd2, %SP, 0;
	add.u64 	%rd1, %SPL, 0;
	mov.f64 	%fd2, 0d4058F9999999999A;
	// begin inline asm
	cvt.rni.sat.u8.f64 %r3, %fd2;
	// end inline asm
	st.local.u32 	[%rd1], %r3;
	mov.u64 	%rd3, $str$8;
	cvta.global.u64 	%rd4, %rd3;
	{ // callseq 10, 0
	.param .b64 param0;
	st.param.b64 	[param0], %rd4;
	.param .b64 param1;
	st.param.b64 	[param1], %rd2;
	.param .b32 retval0;
	call.uni (retval0), 
	vprintf, 
	(
	param0, 
	param1
	);
	ld.param.b32 	%r5, [retval0];
	} // callseq 10
	mov.f64 	%fd3, 0d3FE0000000000000;
	add.rz.f64 	%fd4, %fd2, %fd3;
	cvt.rzi.f64.f64 	%fd1, %fd4;
	setp.lt.f64 	%p1, %fd1, 0d0000000000000000;
	mov.b32 	%r13, 0;
	@%p1 bra 	$L__BB6_3;
	setp.gt.f64 	%p2, %fd1, 0d406FE00000000000;
	mov.b32 	%r13, 255;
	@%p2 bra 	$L__BB6_3;
	cvt.rzi.u32.f64 	%r8, %fd1;
	and.b32  	%r13, %r8, 255;
$L__BB6_3:
	st.local.u32 	[%rd1], %r13;
	mov.u64 	%rd5, $str$1;
	cvta.global.u64 	%rd6, %rd5;
	{ // callseq 11, 0
	.param .b64 param0;
	st.param.b64 	[param0], %rd6;
	.param .b64 param1;
	st.param.b64 	[param1], %rd2;
	.param .b32 retval0;
	call.uni (retval0), 
	vprintf, 
	(
	param0, 
	param1
	);
	ld.param.b32 	%r9, [retval0];
	} // callseq 11
	mov.b64 	%rd8, 1;
	st.local.u64 	[%rd1], %rd8;
	mov.u64 	%rd9, $str$2;
	cvta.global.u64 	%rd10, %rd9;
	{ // callseq 12, 0
	.param .b64 param0;
	st.param.b64 	[param0], %rd10;
	.param .b64 param1;
	st.param.b64 	[param1], %rd2;
	.param .b32 retval0;
	call.uni (retval0), 
	vprintf, 
	(
	param0, 
	param1
	);
	ld.param.b32 	%r11, [retval0];
	} // callseq 12
	ret;

}
	// .globl	_Z18test_cvt_sat_s8_u8v
.visible .entry _Z18test_cvt_sat_s8_u8v()
{
	.local .align 8 .b8 	__local_depot7[8];
	.reg .b64 	%SP;
	.reg .b64 	%SPL;
	.reg .b32 	%r<6>;
	.reg .b64 	%rd<5>;

	mov.u64 	%SPL, __local_depot7;
	cvta.local.u64 	%SP, %SPL;
	add.u64 	%rd1, %SP, 0;
	add.u64 	%rd2, %SPL, 0;
	mov.b32 	%r2, 200;
	// begin inline asm
	cvt.sat.s8.u8 %r1, %r2;
	// end inline asm
	cvt.s32.s8 	%r3, %r1;
	st.local.u32 	[%rd2], %r3;
	mov.u64 	%rd3, $str$9;
	cvta.global.u64 	%rd4, %rd3;
	{ // callseq 13, 0
	.param .b64 param0;
	st.param.b64 	[param0], %rd4;
	.param .b64 param1;
	st.param.b64 	[param1], %rd1;
	.param .b32 retval0;
	call.uni (retval0), 
	vprintf, 
	(
	param0, 
	param1
	);
	ld.param.b32 	%r4, [retval0];
	} // callseq 13
	ret;

}


// ===== COMPILED SASS (sm_100) =====

	.target	sm_100

	.elftype	@"ET_EXEC"


//--------------------- .note.nv.tkinfo           --------------------------
	.section	.note.nv.tkinfo,"",@"SHT_NOTE"
	.sectionflags	@"SHF_NOTE_NV_TKINFO"
	.tkinfo
        /*0018*/ 	.word	0x00000002
        /*0030*/ 	.string	""
        /*0030*/ 	.string	"ptxas"
        /*0030*/ 	.string	"Cuda compilation tools, release 13.0, V13.0.88"
        /*0030*/ 	.string	"Build cuda_13.0.r13.0/compiler.36424714_0"
        /*0030*/ 	.string	"-arch sm_100 -m 64 "



//--------------------- .note.nv.cuinfo           --------------------------
	.section	.note.nv.cuinfo,"",@"SHT_NOTE"
	.sectionflags	@"SHF_NOTE_NV_CUINFO"
        /*0018*/ 	.short	0x0002
        /*001a*/ 	.short	0x0064
        /*001c*/ 	.short	0x0082
	.zero		2


//--------------------- .nv.info                  --------------------------
	.section	.nv.info,"",@"SHT_CUDA_INFO"
	.align	4


	//----- nvinfo : EIATTR_REGCOUNT
	.align		4
        /*0000*/ 	.byte	0x04, 0x2f
        /*0002*/ 	.short	(.L_11 - .L_10)
	.align		4
.L_10:
        /*0004*/ 	.word	index@(_Z18test_cvt_sat_u8_s8v)
        /*0008*/ 	.word	0x00000018


	//----- nvinfo : EIATTR_FRAME_SIZE
	.align		4
.L_11:
        /*000c*/ 	.byte	0x04, 0x11
        /*000e*/ 	.short	(.L_13 - .L_12)
	.align		4
.L_12:
        /*0010*/ 	.word	index@(_Z18test_cvt_sat_u8_s8v)
        /*0014*/ 	.word	0x00000008


	//----- nvinfo : EIATTR_REGCOUNT
	.align		4
.L_13:
        /*0018*/ 	.byte	0x04, 0x2f
        /*001a*/ 	.short	(.L_15 - .L_14)
	.align		4
.L_14:
        /*001c*/ 	.word	index@(_Z19test_cvt_sat_u8_s16v)
        /*0020*/ 	.word	0x00000018


	//----- nvinfo : EIATTR_FRAME_SIZE
	.align		4
.L_15:
        /*0024*/ 	.byte	0x04, 0x11
        /*0026*/ 	.short	(.L_17 - .L_16)
	.align		4
.L_16:
        /*0028*/ 	.word	index@(_Z19test_cvt_sat_u8_s16v)
        /*002c*/ 	.word	0x00000008


	//----- nvinfo : EIATTR_REGCOUNT
	.align		4
.L_17:
        /*0030*/ 	.byte	0x04, 0x2f
        /*0032*/ 	.short	(.L_19 - .L_18)
	.align		4
.L_18:
        /*0034*/ 	.word	index@(_Z19test_cvt_sat_u8_u16v)
        /*0038*/ 	.word	0x00000018


	//----- nvinfo : EIATTR_FRAME_SIZE
	.align		4
.L_19:
        /*003c*/ 	.byte	0x04, 0x11
        /*003e*/ 	.short	(.L_21 - .L_20)
	.align		4
.L_20:
        /*0040*/ 	.word	index@(_Z19test_cvt_sat_u8_u16v)
        /*0044*/ 	.word	0x00000008


	//----- nvinfo : EIATTR_REGCOUNT
	.align		4
.L_21:
        /*0048*/ 	.byte	0x04, 0x2f
        /*004a*/ 	.short	(.L_23 - .L_22)
	.align		4
.L_22:
        /*004c*/ 	.word	index@(_Z19test_cvt_sat_u8_s32v)
        /*0050*/ 	.word	0x00000018


	//----- nvinfo : EIATTR_FRAME_SIZE
	.align		4
.L_23:
        /*0054*/ 	.byte	0x04, 0x11
        /*0056*/ 	.short	(.L_25 - .L_24)
	.align		4
.L_24:
        /*0058*/ 	.word	index@(_Z19test_cvt_sat_u8_s32v)
        /*005c*/ 	.word	0x00000008


	//----- nvinfo : EIATTR_REGCOUNT
	.align		4
.L_25:
        /*0060*/ 	.byte	0x04, 0x2f
        /*0062*/ 	.short	(.L_27 - .L_26)
	.align		4
.L_26:
        /*0064*/ 	.word	index@(_Z19test_cvt_sat_u8_u32v)
        /*0068*/ 	.word	0x00000018


	//----- nvinfo : EIATTR_FRAME_SIZE
	.align		4
.L_27:
        /*006c*/ 	.byte	0x04, 0x11
        /*006e*/ 	.short	(.L_29 - .L_28)
	.align		4
.L_28:
        /*0070*/ 	.word	index@(_Z19test_cvt_sat_u8_u32v)
        /*0074*/ 	.word	0x00000008


	//----- nvinfo : EIATTR_REGCOUNT
	.align		4
.L_29:
        /*0078*/ 	.byte	0x04, 0x2f
        /*007a*/ 	.short	(.L_31 - .L_30)
	.align		4
.L_30:
        /*007c*/ 	.word	index@(_Z18test_saturate_castv)
        /*0080*/ 	.word	0x00000018


	//----- nvinfo : EIATTR_FRAME_SIZE
	.align		4
.L_31:
        /*0084*/ 	.byte	0x04, 0x11
        /*0086*/ 	.short	(.L_33 - .L_32)
	.align		4
.L_32:
        /*0088*/ 	.word	index@(_Z18test_saturate_castv)
        /*008c*/ 	.word	0x00000008


	//----- nvinfo : EIATTR_REGCOUNT
	.align		4
.L_33:
        /*0090*/ 	.byte	0x04, 0x2f
        /*0092*/ 	.short	(.L_35 - .L_34)
	.align		4
.L_34:
        /*0094*/ 	.word	index@(_Z23test_cvt_rni_sat_u8_f64v)
        /*0098*/ 	.word	0x00000018


	//----- nvinfo : EIATTR_FRAME_SIZE
	.align		4
.L_35:
        /*009c*/ 	.byte	0x04, 0x11
        /*009e*/ 	.short	(.L_37 - .L_36)
	.align		4
.L_36:
        /*00a0*/ 	.word	index@(_Z23test_cvt_rni_sat_u8_f64v)
        /*00a4*/ 	.word	0x00000008


	//----- nvinfo : EIATTR_REGCOUNT
	.align		4
.L_37:
        /*00a8*/ 	.byte	0x04, 0x2f
        /*00aa*/ 	.short	(.L_39 - .L_38)
	.align		4
.L_38:
        /*00ac*/ 	.word	index@(_Z18test_cvt_sat_s8_u8v)
        /*00b0*/ 	.word	0x00000018


	//----- nvinfo : EIATTR_FRAME_SIZE
	.align		4
.L_39:
        /*00b4*/ 	.byte	0x04, 0x11
        /*00b6*/ 	.short	(.L_41 - .L_40)
	.align		4
.L_40:
        /*00b8*/ 	.word	index@(_Z18test_cvt_sat_s8_u8v)
        /*00bc*/ 	.word	0x00000008


	//----- nvinfo : EIATTR_MIN_STACK_SIZE
	.align		4
.L_41:
        /*00c0*/ 	.byte	0x04, 0x12
        /*00c2*/ 	.short	(.L_43 - .L_42)
	.align		4
.L_42:
        /*00c4*/ 	.word	index@(_Z18test_cvt_sat_s8_u8v)
        /*00c8*/ 	.word	0x00000008


	//----- nvinfo : EIATTR_MIN_STACK_SIZE
	.align		4
.L_43:
        /*00cc*/ 	.byte	0x04, 0x12
        /*00ce*/ 	.short	(.L_45 - .L_44)
	.align		4
.L_44:
        /*00d0*/ 	.word	index@(_Z23test_cvt_rni_sat_u8_f64v)
        /*00d4*/ 	.word	0x00000008


	//----- nvinfo : EIATTR_MIN_STACK_SIZE
	.align		4
.L_45:
        /*00d8*/ 	.byte	0x04, 0x12
        /*00da*/ 	.short	(.L_47 - .L_46)
	.align		4
.L_46:
        /*00dc*/ 	.word	index@(_Z18test_saturate_castv)
        /*00e0*/ 	.word	0x00000008


	//----- nvinfo : EIATTR_MIN_STACK_SIZE
	.align		4
.L_47:
        /*00e4*/ 	.byte	0x04, 0x12
        /*00e6*/ 	.short	(.L_49 - .L_48)
	.align		4
.L_48:
        /*00e8*/ 	.word	index@(_Z19test_cvt_sat_u8_u32v)
        /*00ec*/ 	.word	0x00000008


	//----- nvinfo : EIATTR_MIN_STACK_SIZE
	.align		4
.L_49:
        /*00f0*/ 	.byte	0x04, 0x12
        /*00f2*/ 	.short	(.L_51 - .L_50)
	.align		4
.L_50:
        /*00f4*/ 	.word	index@(_Z19test_cvt_sat_u8_s32v)
        /*00f8*/ 	.word	0x00000008


	//----- nvinfo : EIATTR_MIN_STACK_SIZE
	.align		4
.L_51:
        /*00fc*/ 	.byte	0x04, 0x12
        /*00fe*/ 	.short	(.L_53 - .L_52)
	.align		4
.L_52:
        /*0100*/ 	.word	index@(_Z19test_cvt_sat_u8_u16v)
        /*0104*/ 	.word	0x00000008


	//----- nvinfo : EIATTR_MIN_STACK_SIZE
	.align		4
.L_53:
        /*0108*/ 	.byte	0x04, 0x12
        /*010a*/ 	.short	(.L_55 - .L_54)
	.align		4
.L_54:
        /*010c*/ 	.word	index@(_Z19test_cvt_sat_u8_s16v)
        /*0110*/ 	.word	0x00000008


	//----- nvinfo : EIATTR_MIN_STACK_SIZE
	.align		4
.L_55:
        /*0114*/ 	.byte	0x04, 0x12
        /*0116*/ 	.short	(.L_57 - .L_56)
	.align		4
.L_56:
        /*0118*/ 	.word	index@(_Z18test_cvt_sat_u8_s8v)
        /*011c*/ 	.word	0x00000008
.L_57:


//--------------------- .nv.compat                --------------------------
	.section	.nv.compat,"",@"SHT_CUDA_COMPAT_INFO"
	.align	4
        /*0000*/ 	.byte	0x02, 0x09, 0x00, 0x00, 0x02, 0x02, 0x01, 0x00, 0x02, 0x05, 0x05, 0x00, 0x03, 0x07, 0x01, 0x01
        /*0010*/ 	.byte	0x02, 0x03, 0x00, 0x00, 0x02, 0x06, 0x01, 0x00, 0x04, 0x0b, 0x08, 0x00, 0x01, 0x00, 0x00, 0x00
        /*0020*/ 	.byte	0x00, 0x00, 0x00, 0x00


//--------------------- .nv.info._Z18test_cvt_sat_s8_u8v --------------------------
	.section	.nv.info._Z18test_cvt_sat_s8_u8v,"",@"SHT_CUDA_INFO"
	.sectionflags	@""
	.align	4


	//----- nvinfo : EIATTR_CUDA_API_VERSION
	.align		4
        /*0000*/ 	.byte	0x04, 0x37
        /*0002*/ 	.short	(.L_59 - .L_58)
.L_58:
        /*0004*/ 	.word	0x00000082


	//----- nvinfo : EIATTR_SPARSE_MMA_MASK
	.align		4
.L_59:
        /*0008*/ 	.byte	0x03, 0x50
        /*000a*/ 	.short	0x0000


	//----- nvinfo : EIATTR_MAXREG_COUNT
	.align		4
        /*000c*/ 	.byte	0x03, 0x1b
        /*000e*/ 	.short	0x00ff


	//----- nvinfo : EIATTR_EXTERNS
	.align		4
        /*0010*/ 	.byte	0x04, 0x0f
        /*0012*/ 	.short	(.L_61 - .L_60)


	//   ....[0]....
	.align		4
.L_60:
        /*0014*/ 	.word	index@(vprintf)


	//----- nvinfo : EIATTR_MERCURY_ISA_VERSION
	.align		4
.L_61:
        /*0018*/ 	.byte	0x03, 0x5f
        /*001a*/ 	.short	0x0101


	//----- nvinfo : EIATTR_VRC_CTA_INIT_COUNT
	.align		4
        /*001c*/ 	.byte	0x02, 0x4a
	.zero		1
	.zero		1


	//----- nvinfo : EIATTR_SYSCALL_OFFSETS
	.align		4
        /*0020*/ 	.byte	0x04, 0x46
        /*0022*/ 	.short	(.L_63 - .L_62)


	//   ....[0]....
.L_62:
        /*0024*/ 	.word	0x000000e0


	//----- nvinfo : EIATTR_EXIT_INSTR_OFFSETS
	.align		4
.L_63:
        /*0028*/ 	.byte	0x04, 0x1c
        /*002a*/ 	.short	(.L_65 - .L_64)


	//   ....[0]....
.L_64:
        /*002c*/ 	.word	0x000000f0


	//----- nvinfo : EIATTR_SW_WAR
	.align		4
.L_65:
        /*0030*/ 	.byte	0x04, 0x36
        /*0032*/ 	.short	(.L_67 - .L_66)
.L_66:
        /*0034*/ 	.word	0x00000008
.L_67:


//--------------------- .nv.info._Z23test_cvt_rni_sat_u8_f64v --------------------------
	.section	.nv.info._Z23test_cvt_rni_sat_u8_f64v,"",@"SHT_CUDA_INFO"
	.sectionflags	@""
	.align	4


	//----- nvinfo : EIATTR_CUDA_API_VERSION
	.align		4
        /*0000*/ 	.byte	0x04, 0x37
        /*0002*/ 	.short	(.L_69 - .L_68)
.L_68:
        /*0004*/ 	.word	0x00000082


	//----- nvinfo : EIATTR_SPARSE_MMA_MASK
	.align		4
.L_69:
        /*0008*/ 	.byte	0x03, 0x50
        /*000a*/ 	.short	0x0000


	//----- nvinfo : EIATTR_MAXREG_COUNT
	.align		4
        /*000c*/ 	.byte	0x03, 0x1b
        /*000e*/ 	.short	0x00ff


	//----- nvinfo : EIATTR_EXTERNS
	.align		4
        /*0010*/ 	.byte	0x04, 0x0f
        /*0012*/ 	.short	(.L_71 - .L_70)


	//   ....[0]....
	.align		4
.L_70:
        /*0014*/ 	.word	index@(vprintf)


	//----- nvinfo : EIATTR_MERCURY_ISA_VERSION
	.align		4
.L_71:
        /*0018*/ 	.byte	0x03, 0x5f
        /*001a*/ 	.short	0x0101


	//----- nvinfo : EIATTR_VRC_CTA_INIT_COUNT
	.align		4
        /*001c*/ 	.byte	0x02, 0x4a
	.zero		1
	.zero		1


	//----- nvinfo : EIATTR_SYSCALL_OFFSETS
	.align		4
        /*0020*/ 	.byte	0x04, 0x46
        /*0022*/ 	.short	(.L_73 - .L_72)


	//   ....[0]....
.L_72:
        /*0024*/ 	.word	0x00000130


	//   ....[1]....
        /*0028*/ 	.word	0x00000280


	//   ....[2]....
        /*002c*/ 	.word	0x00000330


	//----- nvinfo : EIATTR_EXIT_INSTR_OFFSETS
	.align		4
.L_73:
        /*0030*/ 	.byte	0x04, 0x1c
        /*0032*/ 	.short	(.L_75 - .L_74)


	//   ....[0]....
.L_74:
        /*0034*/ 	.word	0x00000340


	//----- nvinfo : EIATTR_SW_WAR
	.align		4
.L_75:
        /*0038*/ 	.byte	0x04, 0x36
        /*003a*/ 	.short	(.L_77 - .L_76)
.L_76:
        /*003c*/ 	.word	0x00000008
.L_77:


//--------------------- .nv.info._Z18test_saturate_castv --------------------------
	.section	.nv.info._Z18test_saturate_castv,"",@"SHT_CUDA_INFO"
	.sectionflags	@""
	.align	4


	//----- nvinfo : EIATTR_CUDA_API_VERSION
	.align		4
        /*0000*/ 	.byte	0x04, 0x37
        /*0002*/ 	.short	(.L_79 - .L_78)
.L_78:
        /*0004*/ 	.word	0x00000082


	//----- nvinfo : EIATTR_SPARSE_MMA_MASK
	.align		4
.L_79:
        /*0008*/ 	.byte	0x03, 0x50
        /*000a*/ 	.short	0x0000


	//----- nvinfo : EIATTR_MAXREG_COUNT
	.align		4
        /*000c*/ 	.byte	0x03, 0x1b
        /*000e*/ 	.short	0x00ff


	//----- nvinfo : EIATTR_EXTERNS
	.align		4
        /*0010*/ 	.byte	0x04, 0x0f
        /*0012*/ 	.short	(.L_81 - .L_80)


	//   ....[0]....
	.align		4
.L_80:
        /*0014*/ 	.word	index@(vprintf)


	//----- nvinfo : EIATTR_MERCURY_ISA_VERSION
	.align		4
.L_81:
        /*0018*/ 	.byte	0x03, 0x5f
        /*001a*/ 	.short	0x0101


	//----- nvinfo : EIATTR_VRC_CTA_INIT_COUNT
	.align		4
        /*001c*/ 	.byte	0x02, 0x4a
	.zero		1
	.zero		1


	//----- nvinfo : EIATTR_SYSCALL_OFFSETS
	.align		4
        /*0020*/ 	.byte	0x04, 0x46
        /*0022*/ 	.short	(.L_83 - .L_82)


	//   ....[0]....
.L_82:
        /*0024*/ 	.word	0x00000100


	//   ....[1]....
        /*0028*/ 	.word	0x00000240


	//   ....[2]....
        /*002c*/ 	.word	0x000002f0


	//----- nvinfo : EIATTR_EXIT_INSTR_OFFSETS
	.align		4
.L_83:
        /*0030*/ 	.byte	0x04, 0x1c
        /*0032*/ 	.short	(.L_85 - .L_84)


	//   ....[0]....
.L_84:
        /*0034*/ 	.word	0x00000300


	//----- nvinfo : EIATTR_SW_WAR
	.align		4
.L_85:
        /*0038*/ 	.byte	0x04, 0x36
        /*003a*/ 	.short	(.L_87 - .L_86)
.L_86:
        /*003c*/ 	.word	0x00000008
.L_87:


//--------------------- .nv.info._Z19test_cvt_sat_u8_u32v --------------------------
	.section	.nv.info._Z19test_cvt_sat_u8_u32v,"",@"SHT_CUDA_INFO"
	.sectionflags	@""
	.align	4


	//----- nvinfo : EIATTR_CUDA_API_VERSION
	.align		4
        /*0000*/ 	.byte	0x04, 0x37
        /*0002*/ 	.short	(.L_89 - .L_88)
.L_88:
        /*0004*/ 	.word	0x00000082


	//----- nvinfo : EIATTR_SPARSE_MMA_MASK
	.align		4
.L_89:
        /*0008*/ 	.byte	0x03, 0x50
        /*000a*/ 	.short	0x0000


	//----- nvinfo : EIATTR_MAXREG_COUNT
	.align		4
        /*000c*/ 	.byte	0x03, 0x1b
        /*000e*/ 	.short	0x00ff


	//----- nvinfo : EIATTR_EXTERNS
	.align		4
        /*0010*/ 	.byte	0x04, 0x0f
        /*0012*/ 	.short	(.L_91 - .L_90)


	//   ....[0]....
	.align		4
.L_90:
        /*0014*/ 	.word	index@(vprintf)


	//----- nvinfo : EIATTR_MERCURY_ISA_VERSION
	.align		4
.L_91:
        /*0018*/ 	.byte	0x03, 0x5f
        /*001a*/ 	.short	0x0101


	//----- nvinfo : EIATTR_VRC_CTA_INIT_COUNT
	.align		4
        /*001c*/ 	.byte	0x02, 0x4a
	.zero		1
	.zero		1


	//----- nvinfo : EIATTR_SYSCALL_OFFSETS
	.align		4
        /*0020*/ 	.byte	0x04, 0x46
        /*0022*/ 	.short	(.L_93 - .L_92)


	//   ....[0]....
.L_92:
        /*0024*/ 	.word	0x000000e0


	//----- nvinfo : EIATTR_EXIT_INSTR_OFFSETS
	.align		4
.L_93:
        /*0028*/ 	.byte	0x04, 0x1c
        /*002a*/ 	.short	(.L_95 - .L_94)


	//   ....[0]....
.L_94:
        /*002c*/ 	.word	0x000000f0


	//----- nvinfo : EIATTR_SW_WAR
	.align		4
.L_95:
        /*0030*/ 	.byte	0x04, 0x36
        /*0032*/ 	.short	(.L_97 - .L_96)
.L_96:
        /*0034*/ 	.word	0x00000008
.L_97:


//--------------------- .nv.info._Z19test_cvt_sat_u8_s32v --------------------------
	.section	.nv.info._Z19test_cvt_sat_u8_s32v,"",@"SHT_CUDA_INFO"
	.sectionflags	@""
	.align	4


	//----- nvinfo : EIATTR_CUDA_API_VERSION
	.align		4
        /*0000*/ 	.byte	0x04, 0x37
        /*0002*/ 	.short	(.L_99 - .L_98)
.L_98:
        /*0004*/ 	.word	0x00000082


	//----- nvinfo : EIATTR_SPARSE_MMA_MASK
	.align		4
.L_99:
        /*0008*/ 	.byte	0x03, 0x50
        /*000a*/ 	.short	0x0000


	//----- nvinfo : EIATTR_MAXREG_COUNT
	.align		4
        /*000c*/ 	.byte	0x03, 0x1b
        /*000e*/ 	.short	0x00ff


	//----- nvinfo : EIATTR_EXTERNS
	.align		4
        /*0010*/ 	.byte	0x04, 0x0f
        /*0012*/ 	.short	(.L_101 - .L_100)


	//   ....[0]....
	.align		4
.L_100:
        /*0014*/ 	.word	index@(vprintf)


	//----- nvinfo : EIATTR_MERCURY_ISA_VERSION
	.align		4
.L_101:
        /*0018*/ 	.byte	0x03, 0x5f
        /*001a*/ 	.short	0x0101


	//----- nvinfo : EIATTR_VRC_CTA_INIT_COUNT
	.align		4
        /*001c*/ 	.byte	0x02, 0x4a
	.zero		1
	.zero		1


	//----- nvinfo : EIATTR_SYSCALL_OFFSETS
	.align		4
        /*0020*/ 	.byte	0x04, 0x46
        /*0022*/ 	.short	(.L_103 - .L_102)


	//   ....[0]....
.L_102:
        /*0024*/ 	.word	0x000000e0


	//----- nvinfo : EIATTR_EXIT_INSTR_OFFSETS
	.align		4
.L_103:
        /*0028*/ 	.byte	0x04, 0x1c
        /*002a*/ 	.short	(.L_105 - .L_104)


	//   ....[0]....
.L_104:
        /*002c*/ 	.word	0x000000f0


	//----- nvinfo : EIATTR_SW_WAR
	.align		4
.L_105:
        /*0030*/ 	.byte	0x04, 0x36
        /*0032*/ 	.short	(.L_107 - .L_106)
.L_106:
        /*0034*/ 	.word	0x00000008
.L_107:


//--------------------- .nv.info._Z19test_cvt_sat_u8_u16v --------------------------
	.section	.nv.info._Z19test_cvt_sat_u8_u16v,"",@"SHT_CUDA_INFO"
	.sectionflags	@""
	.align	4


	//----- nvinfo : EIATTR_CUDA_API_VERSION
	.align		4
        /*0000*/ 	.byte	0x04, 0x37
        /*0002*/ 	.short	(.L_109 - .L_108)
.L_108:
        /*0004*/ 	.word	0x00000082


	//----- nvinfo : EIATTR_SPARSE_MMA_MASK
	.align		4
.L_109:
        /*0008*/ 	.byte	0x03, 0x50
        /*000a*/ 	.short	0x0000


	//----- nvinfo : EIATTR_MAXREG_COUNT
	.align		4
        /*000c*/ 	.byte	0x03, 0x1b
        /*000e*/ 	.short	0x00ff


	//----- nvinfo : EIATTR_EXTERNS
	.align		4
        /*0010*/ 	.byte	0x04, 0x0f
        /*0012*/ 	.short	(.L_111 - .L_110)


	//   ....[0]....
	.align		4
.L_110:
        /*0014*/ 	.word	index@(vprintf)


	//----- nvinfo : EIATTR_MERCURY_ISA_VERSION
	.align		4
.L_111:
        /*0018*/ 	.byte	0x03, 0x5f
        /*001a*/ 	.short	0x0101


	//----- nvinfo : EIATTR_VRC_CTA_INIT_COUNT
	.align		4
        /*001c*/ 	.byte	0x02, 0x4a
	.zero		1
	.zero		1


	//----- nvinfo : EIATTR_SYSCALL_OFFSETS
	.align		4
        /*0020*/ 	.byte	0x04, 0x46
        /*0022*/ 	.short	(.L_113 - .L_112)


	//   ....[0]....
.L_112:
        /*0024*/ 	.word	0x000000e0


	//----- nvinfo : EIATTR_EXIT_INSTR_OFFSETS
	.align		4
.L_113:
        /*0028*/ 	.byte	0x04, 0x1c
        /*002a*/ 	.short	(.L_115 - .L_114)


	//   ....[0]....
.L_114:
        /*002c*/ 	.word	0x000000f0


	//----- nvinfo : EIATTR_SW_WAR
	.align		4
.L_115:
        /*0030*/ 	.byte	0x04, 0x36
        /*0032*/ 	.short	(.L_117 - .L_116)
.L_116:
        /*0034*/ 	.word	0x00000008
.L_117:


//--------------------- .nv.info._Z19test_cvt_sat_u8_s16v --------------------------
	.section	.nv.info._Z19test_cvt_sat_u8_s16v,"",@"SHT_CUDA_INFO"
	.sectionflags	@""
	.align	4


	//----- nvinfo : EIATTR_CUDA_API_VERSION
	.align		4
        /*0000*/ 	.byte	0x04, 0x37
        /*0002*/ 	.short	(.L_119 - .L_118)
.L_118:
        /*0004*/ 	.word	0x00000082


	//----- nvinfo : EIATTR_SPARSE_MMA_MASK
	.align		4
.L_119:
        /*0008*/ 	.byte	0x03, 0x50
        /*000a*/ 	.short	0x0000


	//----- nvinfo : EIATTR_MAXREG_COUNT
	.align		4
        /*000c*/ 	.byte	0x03, 0x1b
        /*000e*/ 	.short	0x00ff


	//----- nvinfo : EIATTR_EXTERNS
	.align		4
        /*0010*/ 	.byte	0x04, 0x0f
        /*0012*/ 	.short	(.L_121 - .L_120)


	//   ....[0]....
	.align		4
.L_120:
        /*0014*/ 	.word	index@(vprintf)


	//----- nvinfo : EIATTR_MERCURY_ISA_VERSION
	.align		4
.L_121:
        /*0018*/ 	.byte	0x03, 0x5f
        /*001a*/ 	.short	0x0101


	//----- nvinfo : EIATTR_VRC_CTA_INIT_COUNT
	.align		4
        /*001c*/ 	.byte	0x02, 0x4a
	.zero		1
	.zero		1


	//----- nvinfo : EIATTR_SYSCALL_OFFSETS
	.align		4
        /*0020*/ 	.byte	0x04, 0x46
        /*0022*/ 	.short	(.L_123 - .L_122)


	//   ....[0]....
.L_122:
        /*0024*/ 	.word	0x000000e0


	//----- nvinfo : EIATTR_EXIT_INSTR_OFFSETS
	.align		4
.L_123:
        /*0028*/ 	.byte	0x04, 0x1c
        /*002a*/ 	.short	(.L_125 - .L_124)


	//   ....[0]....
.L_124:
        /*002c*/ 	.word	0x000000f0


	//----- nvinfo : EIATTR_SW_WAR
	.align		4
.L_125:
        /*0030*/ 	.byte	0x04, 0x36
        /*0032*/ 	.short	(.L_127 - .L_126)
.L_126:
        /*0034*/ 	.word	0x00000008
.L_127:


//--------------------- .nv.info._Z18test_cvt_sat_u8_s8v --------------------------
	.section	.nv.info._Z18test_cvt_sat_u8_s8v,"",@"SHT_CUDA_INFO"
	.sectionflags	@""
	.align	4


	//----- nvinfo : EIATTR_CUDA_API_VERSION
	.align		4
        /*0000*/ 	.byte	0x04, 0x37
        /*0002*/ 	.short	(.L_129 - .L_128)
.L_128:
        /*0004*/ 	.word	0x00000082


	//----- nvinfo : EIATTR_SPARSE_MMA_MASK
	.align		4
.L_129:
        /*0008*/ 	.byte	0x03, 0x50
        /*000a*/ 	.short	0x0000


	//----- nvinfo : EIATTR_MAXREG_COUNT
	.align		4
        /*000c*/ 	.byte	0x03, 0x1b
        /*000e*/ 	.short	0x00ff


	//----- nvinfo : EIATTR_EXTERNS
	.align		4
        /*0010*/ 	.byte	0x04, 0x0f
        /*0012*/ 	.short	(.L_131 - .L_130)


	//   ....[0]....
	.align		4
.L_130:
        /*0014*/ 	.word	index@(vprintf)


	//----- nvinfo : EIATTR_MERCURY_ISA_VERSION
	.align		4
.L_131:
        /*0018*/ 	.byte	0x03, 0x5f
        /*001a*/ 	.short	0x0101


	//----- nvinfo : EIATTR_VRC_CTA_INIT_COUNT
	.align		4
        /*001c*/ 	.byte	0x02, 0x4a
	.zero		1
	.zero		1


	//----- nvinfo : EIATTR_SYSCALL_OFFSETS
	.align		4
        /*0020*/ 	.byte	0x04, 0x46
        /*0022*/ 	.short	(.L_133 - .L_132)


	//   ....[0]....
.L_132:
        /*0024*/ 	.word	0x00000100


	//   ....[1]....
        /*0028*/ 	.word	0x000001a0


	//   ....[2]....
        /*002c*/ 	.word	0x00000250


	//----- nvinfo : EIATTR_EXIT_INSTR_OFFSETS
	.align		4
.L_133:
        /*0030*/ 	.byte	0x04, 0x1c
        /*0032*/ 	.short	(.L_135 - .L_134)


	//   ....[0]....
.L_134:
        /*0034*/ 	.word	0x00000260


	//----- nvinfo : EIATTR_SW_WAR
	.align		4
.L_135:
        /*0038*/ 	.byte	0x04, 0x36
        /*003a*/ 	.short	(.L_137 - .L_136)
.L_136:
        /*003c*/ 	.word	0x00000008
.L_137:


//--------------------- .nv.callgraph             --------------------------
	.section	.nv.callgraph,"",@"SHT_CUDA_CALLGRAPH"
	.align	4
	.sectionentsize	8
	.align		4
        /*0000*/ 	.word	0x00000000
	.align		4
        /*0004*/ 	.word	0xffffffff
	.align		4
        /*0008*/ 	.word	index@(_Z18test_cvt_sat_s8_u8v)
	.align		4
        /*000c*/ 	.word	index@(vprintf)
	.align		4
        /*0010*/ 	.word	index@(_Z23test_cvt_rni_sat_u8_f64v)
	.align		4
        /*0014*/ 	.word	index@(vprintf)
	.align		4
        /*0018*/ 	.word	index@(_Z18test_saturate_castv)
	.align		4
        /*001c*/ 	.word	index@(vprintf)
	.align		4
        /*0020*/ 	.word	index@(_Z19test_cvt_sat_u8_u32v)
	.align		4
        /*0024*/ 	.word	index@(vprintf)
	.align		4
        /*0028*/ 	.word	index@(_Z19test_cvt_sat_u8_s32v)
	.align		4
        /*002c*/ 	.word	index@(vprintf)
	.align		4
        /*0030*/ 	.word	index@(_Z19test_cvt_sat_u8_u16v)
	.align		4
        /*0034*/ 	.word	index@(vprintf)
	.align		4
        /*0038*/ 	.word	index@(_Z19test_cvt_sat_u8_s16v)
	.align		4
        /*003c*/ 	.word	index@(vprintf)
	.align		4
        /*0040*/ 	.word	index@(_Z18test_cvt_sat_u8_s8v)
	.align		4
        /*0044*/ 	.word	index@(vprintf)
	.align		4
        /*0048*/ 	.word	0x00000000
	.align		4
        /*004c*/ 	.word	0xfffffffe
	.align		4
        /*0050*/ 	.word	0x00000000
	.align		4
        /*0054*/ 	.word	0xfffffffd
	.align		4
        /*0058*/ 	.word	0x00000000
	.align		4
        /*005c*/ 	.word	0xfffffffc


//--------------------- .nv.constant4             --------------------------
	.section	.nv.constant4,"a",@progbits
	.align	8
	.align		8
.nv.constant4:
        /*0000*/ 	.dword	vprintf
	.align		8
        /*0008*/ 	.dword	$str
	.align		8
        /*0010*/ 	.dword	$str$1
	.align		8
        /*0018*/ 	.dword	$str$2
	.align		8
        /*0020*/ 	.dword	$str$3
	.align		8
        /*0028*/ 	.dword	$str$4
	.align		8
        /*0030*/ 	.dword	$str$5
	.align		8
        /*0038*/ 	.dword	$str$6
	.align		8
        /*0040*/ 	.dword	$str$7
	.align		8
        /*0048*/ 	.dword	$str$8
	.align		8
        /*0050*/ 	.dword	$str$9


//--------------------- .text._Z18test_cvt_sat_s8_u8v --------------------------
	.section	.text._Z18test_cvt_sat_s8_u8v,"ax",@progbits
	.align	128
        .global         _Z18test_cvt_sat_s8_u8v
        .type           _Z18test_cvt_sat_s8_u8v,@function
        .size           _Z18test_cvt_sat_s8_u8v,(.L_x_24 - _Z18test_cvt_sat_s8_u8v)
        .other          _Z18test_cvt_sat_s8_u8v,@"STO_CUDA_ENTRY STV_DEFAULT"
_Z18test_cvt_sat_s8_u8v:
.text._Z18test_cvt_sat_s8_u8v:
[----:B------:R-:W0:Y:S02]  /*0000*/  LDC R1, c[0x0][0x37c] ;  /* 0x0000df00ff017b82 */ /* 0x000e240000000800 */
[----:B0-----:R-:W-:Y:S01]  /*0010*/  VIADD R1, R1, 0xfffffff8 ;  /* 0xfffffff801017836 */ /* 0x001fe20000000000 */
[----:B------:R-:W-:Y:S01]  /*0020*/  MOV R0, 0x0 ;  /* 0x0000000000007802 */ /* 0x000fe20000000f00 */
[----:B------:R-:W-:Y:S01]  /*0030*/  IMAD.MOV.U32 R8, RZ, RZ, 0x7f ;  /* 0x0000007fff087424 */ /* 0x000fe200078e00ff */
[----:B------:R-:W0:Y:S03]  /*0040*/  LDCU UR4, c[0x0][0x2f8] ;  /* 0x00005f00ff0477ac */ /* 0x000e260008000800 */
[----:B------:R1:W2:Y:S01]  /*0050*/  LDC.64 R2, c[0x4][R0] ;  /* 0x0100000000027b82 */ /* 0x0002a20000000a00 */
[----:B------:R1:W-:Y:S01]  /*0060*/  STL [R1], R8 ;  /* 0x0000000801007387 */ /* 0x0003e20000100800 */
[----:B------:R-:W3:Y:S01]  /*0070*/  LDCU.64 UR6, c[0x4][0x50] ;  /* 0x01000a00ff0677ac */ /* 0x000ee20008000a00 */
[----:B------:R-:W4:Y:S01]  /*0080*/  LDCU UR5, c[0x0][0x2fc] ;  /* 0x00005f80ff0577ac */ /* 0x000f220008000800 */
[----:B0-----:R-:W-:-:S02]  /*0090*/  IADD3 R6, P0, PT, R1, UR4, RZ ;  /* 0x0000000401067c10 */ /* 0x001fc4000ff1e0ff */
[----:B---3--:R-:W-:Y:S01]  /*00a0*/  MOV R4, UR6 ;  /* 0x0000000600047c02 */ /* 0x008fe20008000f00 */
[----:B------:R-:W-:Y:S01]  /*00b0*/  IMAD.U32 R5, RZ, RZ, UR7 ;  /* 0x00000007ff057e24 */ /* 0x000fe2000f8e00ff */
[----:B-1--4-:R-:W-:-:S09]  /*00c0*/  IADD3.X R7, PT, PT, RZ, UR5, RZ, P0, !PT ;  /* 0x00000005ff077c10 */ /* 0x012fd200087fe4ff */
[----:B------:R-:W-:-:S07]  /*00d0*/  LEPC R20, `(.L_x_0) ;  /* 0x000000001014794e */ /* 0x000fce0000000000 */
[----:B--2---:R-:W-:Y:S05]  /*00e0*/  CALL.ABS.NOINC R2 ;  /* 0x0000000002007343 */ /* 0x004fea0003c00000 */
.L_x_0:
[----:B------:R-:W-:Y:S05]  /*00f0*/  EXIT ;  /* 0x000000000000794d */ /* 0x000fea0003800000 */
.L_x_1:
[----:B------:R-:W-:-:S00]  /*0100*/  BRA `(.L_x_1) ;  /* 0xfffffffc00fc7947 */ /* 0x000fc0000383ffff */
[----:B------:R-:W-:-:S00]  /*0110*/  NOP ;  /* 0x0000000000007918 */ /* 0x000fc00000000000 */
        /* <DEDUP_REMOVED lines=14> */
.L_x_24:


//--------------------- .text._Z23test_cvt_rni_sat_u8_f64v --------------------------
	.section	.text._Z23test_cvt_rni_sat_u8_f64v,"ax",@progbits
	.align	128
        .global         _Z23test_cvt_rni_sat_u8_f64v
        .type           _Z23test_cvt_rni_sat_u8_f64v,@function
        .size           _Z23test_cvt_rni_sat_u8_f64v,(.L_x_25 - _Z23test_cvt_rni_sat_u8_f64v)
        .other          _Z23test_cvt_rni_sat_u8_f64v,@"STO_CUDA_ENTRY STV_DEFAULT"
_Z23test_cvt_rni_sat_u8_f64v:
.text._Z23test_cvt_rni_sat_u8_f64v:
[----:B------:R-:W0:Y:S01]  /*0000*/  LDC R1, c[0x0][0x37c] ;  /* 0x0000df00ff017b82 */ /* 0x000e220000000800 */
[----:B------:R-:W-:Y:S01]  /*0010*/  UMOV UR4, 0x9999999a ;  /* 0x9999999a00047882 */ /* 0x000fe20000000000 */
[----:B------:R-:W-:Y:S01]  /*0020*/  UMOV UR5, 0x4058f999 ;  /* 0x4058f99900057882 */ /* 0x000fe20000000000 */
[----:B0-----:R-:W-:Y:S01]  /*0030*/  VIADD R1, R1, 0xfffffff8 ;  /* 0xfffffff801017836 */ /* 0x001fe20000000000 */
[----:B------:R-:W0:Y:S01]  /*0040*/  F2I.U8.F64 R0, UR4 ;  /* 0x0000000400007d11 */ /* 0x000e220008300000 */
[----:B------:R-:W1:Y:S01]  /*0050*/  LDCU UR4, c[0x0][0x2f8] ;  /* 0x00005f00ff0477ac */ /* 0x000e620008000800 */
[----:B------:R-:W-:Y:S01]  /*0060*/  MOV R3, 0x0 ;  /* 0x0000000000037802 */ /* 0x000fe20000000f00 */
[----:B------:R-:W2:Y:S03]  /*0070*/  LDCU UR5, c[0x0][0x2fc] ;  /* 0x00005f80ff0577ac */ /* 0x000ea60008000800 */
[----:B------:R3:W4:Y:S01]  /*0080*/  LDC.64 R8, c[0x4][R3] ;  /* 0x0100000003087b82 */ /* 0x0007220000000a00 */
[----:B------:R-:W5:Y:S01]  /*0090*/  LDCU.64 UR6, c[0x4][0x48] ;  /* 0x01000900ff0677ac */ /* 0x000f620008000a00 */
[----:B0-----:R-:W-:-:S02]  /*00a0*/  LOP3.LUT R0, R0, 0xff, RZ, 0xc0, !PT ;  /* 0x000000ff00007812 */ /* 0x001fc400078ec0ff */
[----:B-1----:R-:W-:-:S03]  /*00b0*/  IADD3 R16, P0, PT, R1, UR4, RZ ;  /* 0x0000000401107c10 */ /* 0x002fc6000ff1e0ff */
[----:B------:R3:W-:Y:S02]  /*00c0*/  STL [R1], R0 ;  /* 0x0000000001007387 */ /* 0x0007e40000100800 */
[----:B--2---:R-:W-:Y:S02]  /*00d0*/  IMAD.X R2, RZ, RZ, UR5, P0 ;  /* 0x00000005ff027e24 */ /* 0x004fe400080e06ff */
[----:B------:R-:W-:Y:S01]  /*00e0*/  IMAD.MOV.U32 R6, RZ, RZ, R16 ;  /* 0x000000ffff067224 */ /* 0x000fe200078e0010 */
[----:B-----5:R-:W-:Y:S01]  /*00f0*/  MOV R4, UR6 ;  /* 0x0000000600047c02 */ /* 0x020fe20008000f00 */
[----:B------:R-:W-:Y:S01]  /*0100*/  IMAD.U32 R5, RZ, RZ, UR7 ;  /* 0x00000007ff057e24 */ /* 0x000fe2000f8e00ff */
[----:B------:R-:W-:-:S07]  /*0110*/  MOV R7, R2 ;  /* 0x0000000200077202 */ /* 0x000fce0000000f00 */
[----:B------:R-:W-:-:S07]  /*0120*/  LEPC R20, `(.L_x_2) ;  /* 0x000000001014794e */ /* 0x000fce0000000000 */
[----:B---34-:R-:W-:Y:S05]  /*0130*/  CALL.ABS.NOINC R8 ;  /* 0x0000000008007343 */ /* 0x018fea0003c00000 */
.L_x_2:
[----:B------:R-:W-:Y:S01]  /*0140*/  IMAD.MOV.U32 R4, RZ, RZ, -0x66666666 ;  /* 0x9999999aff047424 */ /* 0x000fe200078e00ff */
[----:B------:R-:W-:Y:S01]  /*0150*/  MOV R17, 0x0 ;  /* 0x0000000000117802 */ /* 0x000fe20000000f00 */
[----:B------:R-:W-:Y:S01]  /*0160*/  IMAD.MOV.U32 R5, RZ, RZ, 0x4058f999 ;  /* 0x4058f999ff057424 */ /* 0x000fe200078e00ff */
[----:B------:R-:W0:Y:S01]  /*0170*/  LDCU.64 UR4, c[0x4][0x10] ;  /* 0x01000200ff0477ac */ /* 0x000e220008000a00 */
[----:B------:R-:W-:Y:S01]  /*0180*/  MOV R0, RZ ;  /* 0x000000ff00007202 */ /* 0x000fe20000000f00 */
[----:B------:R1:W2:Y:S03]  /*0190*/  LDC.64 R8, c[0x4][R17] ;  /* 0x0100000011087b82 */ /* 0x0002a60000000a00 */
[----:B------:R-:W-:-:S06]  /*01a0*/  DADD.RZ R4, R4, 0.5 ;  /* 0x3fe0000004047429 */ /* 0x000fcc000000c000 */
[----:B------:R-:W3:Y:S02]  /*01b0*/  FRND.F64.TRUNC R6, R4 ;  /* 0x0000000400067313 */ /* 0x000ee4000030d800 */
[----:B---3--:R-:W-:-:S14]  /*01c0*/  DSETP.GEU.AND P0, PT, R6, RZ, PT ;  /* 0x000000ff0600722a */ /* 0x008fdc0003f0e000 */
[----:B01----:R-:W-:Y:S05]  /*01d0*/  @!P0 BRA `(.L_x_3) ;  /* 0x0000000000108947 */ /* 0x003fea0003800000 */
[----:B------:R-:W-:Y:S01]  /*01e0*/  DSETP.GT.AND P0, PT, R6, 255, PT ;  /* 0x406fe0000600742a */ /* 0x000fe20003f04000 */
[----:B------:R-:W-:-:S13]  /*01f0*/  IMAD.MOV.U32 R0, RZ, RZ, 0xff ;  /* 0x000000ffff007424 */ /* 0x000fda00078e00ff */
[----:B------:R-:W0:Y:S02]  /*0200*/  @!P0 F2I.U32.F64.TRUNC R4, R4 ;  /* 0x0000000400048311 */ /* 0x000e24000030d000 */
[----:B0-----:R-:W-:-:S07]  /*0210*/  @!P0 LOP3.LUT R0, R4, 0xff, RZ, 0xc0, !PT ;  /* 0x000000ff04008812 */ /* 0x001fce00078ec0ff */
.L_x_3:
[----:B------:R0:W-:Y:S01]  /*0220*/  STL [R1], R0 ;  /* 0x0000000001007387 */ /* 0x0001e20000100800 */
[----:B------:R-:W-:Y:S01]  /*0230*/  IMAD.U32 R4, RZ, RZ, UR4 ;  /* 0x00000004ff047e24 */ /* 0x000fe2000f8e00ff */
[----:B------:R-:W-:Y:S01]  /*0240*/  MOV R5, UR5 ;  /* 0x0000000500057c02 */ /* 0x000fe20008000f00 */
[----:B------:R-:W-:Y:S02]  /*0250*/  IMAD.MOV.U32 R6, RZ, RZ, R16 ;  /* 0x000000ffff067224 */ /* 0x000fe400078e0010 */
[----:B------:R-:W-:-:S07]  /*0260*/  IMAD.MOV.U32 R7, RZ, RZ, R2 ;  /* 0x000000ffff077224 */ /* 0x000fce00078e0002 */
[----:B------:R-:W-:-:S07]  /*0270*/  LEPC R20, `(.L_x_4) ;  /* 0x000000001014794e */ /* 0x000fce0000000000 */
[----:B0-2---:R-:W-:Y:S05]  /*0280*/  CALL.ABS.NOINC R8 ;  /* 0x0000000008007343 */ /* 0x005fea0003c00000 */
.L_x_4:
[----:B------:R-:W-:Y:S01]  /*0290*/  MOV R8, 0x1 ;  /* 0x0000000100087802 */ /* 0x000fe20000000f00 */
[----:B------:R-:W-:Y:S01]  /*02a0*/  IMAD.MOV.U32 R9, RZ, RZ, 0x0 ;  /* 0x00000000ff097424 */ /* 0x000fe200078e00ff */
[----:B------:R0:W1:Y:S01]  /*02b0*/  LDC.64 R10, c[0x4][R17] ;  /* 0x01000000110a7b82 */ /* 0x0000620000000a00 */
[----:B------:R-:W2:Y:S01]  /*02c0*/  LDCU.64 UR4, c[0x4][0x18] ;  /* 0x01000300ff0477ac */ /* 0x000ea20008000a00 */
[----:B------:R-:W-:Y:S01]  /*02d0*/  IMAD.MOV.U32 R6, RZ, RZ, R16 ;  /* 0x000000ffff067224 */ /* 0x000fe200078e0010 */
[----:B------:R-:W-:Y:S01]  /*02e0*/  MOV R7, R2 ;  /* 0x0000000200077202 */ /* 0x000fe20000000f00 */
[----:B------:R0:W-:Y:S01]  /*02f0*/  STL.64 [R1], R8 ;  /* 0x0000000801007387 */ /* 0x0001e20000100a00 */
[----:B--2---:R-:W-:Y:S01]  /*0300*/  IMAD.U32 R4, RZ, RZ, UR4 ;  /* 0x00000004ff047e24 */ /* 0x004fe2000f8e00ff */
[----:B0-----:R-:W-:-:S07]  /*0310*/  MOV R5, UR5 ;  /* 0x0000000500057c02 */ /* 0x001fce0008000f00 */
[----:B------:R-:W-:-:S07]  /*0320*/  LEPC R20, `(.L_x_5) ;  /* 0x000000001014794e */ /* 0x000fce0000000000 */
[----:B-1----:R-:W-:Y:S05]  /*0330*/  CALL.ABS.NOINC R10 ;  /* 0x000000000a007343 */ /* 0x002fea0003c00000 */
.L_x_5:
[----:B------:R-:W-:Y:S05]  /*0340*/  EXIT ;  /* 0x000000000000794d */ /* 0x000fea0003800000 */
.L_x_6:
        /* <DEDUP_REMOVED lines=11> */
.L_x_25:


//--------------------- .text._Z18test_saturate_castv --------------------------
	.section	.text._Z18test_saturate_castv,"ax",@progbits
	.align	128
        .global         _Z18test_saturate_castv
        .type           _Z18test_saturate_castv,@function
        .size           _Z18test_saturate_castv,(.L_x_26 - _Z18test_saturate_castv)
        .other          _Z18test_saturate_castv,@"STO_CUDA_ENTRY STV_DEFAULT"
_Z18test_saturate_castv:
.text._Z18test_saturate_castv:
[----:B------:R-:W0:Y:S01]  /*0000*/  LDC R1, c[0x0][0x37c] ;  /* 0x0000df00ff017b82 */ /* 0x000e220000000800 */
[----:B------:R-:W1:Y:S01]  /*0010*/  LDCU UR4, c[0x0][0x2f8] ;  /* 0x00005f00ff0477ac */ /* 0x000e620008000800 */
[----:B0-----:R-:W-:Y:S01]  /*0020*/  VIADD R1, R1, 0xfffffff8 ;  /* 0xfffffff801017836 */ /* 0x001fe20000000000 */
[----:B------:R-:W-:Y:S02]  /*0030*/  F2IP.U8.F32.NTZ R0, RZ, 300, RZ ;  /* 0x43960000ff007843 */ /* 0x000fe400000004ff */
[----:B------:R-:W-:Y:S01]  /*0040*/  MOV R3, 0x0 ;  /* 0x0000000000037802 */ /* 0x000fe20000000f00 */
[----:B------:R-:W0:Y:S02]  /*0050*/  LDCU UR5, c[0x0][0x2fc] ;  /* 0x00005f80ff0577ac */ /* 0x000e240008000800 */
[----:B------:R2:W-:Y:S01]  /*0060*/  STL [R1], R0 ;  /* 0x0000000001007387 */ /* 0x0005e20000100800 */
[----:B------:R2:W3:Y:S01]  /*0070*/  LDC.64 R8, c[0x4][R3] ;  /* 0x0100000003087b82 */ /* 0x0004e20000000a00 */
[----:B------:R-:W4:Y:S01]  /*0080*/  LDCU.64 UR6, c[0x4][0x40] ;  /* 0x01000800ff0677ac */ /* 0x000f220008000a00 */
[----:B-1----:R-:W-:-:S05]  /*0090*/  IADD3 R16, P0, PT, R1, UR4, RZ ;  /* 0x0000000401107c10 */ /* 0x002fca000ff1e0ff */
[----:B0-----:R-:W-:Y:S02]  /*00a0*/  IMAD.X R2, RZ, RZ, UR5, P0 ;  /* 0x00000005ff027e24 */ /* 0x001fe400080e06ff */
[----:B------:R-:W-:Y:S02]  /*00b0*/  IMAD.MOV.U32 R6, RZ, RZ, R16 ;  /* 0x000000ffff067224 */ /* 0x000fe400078e0010 */
[----:B----4-:R-:W-:Y:S01]  /*00c0*/  IMAD.U32 R4, RZ, RZ, UR6 ;  /* 0x00000006ff047e24 */ /* 0x010fe2000f8e00ff */
[----:B------:R-:W-:Y:S01]  /*00d0*/  MOV R5, UR7 ;  /* 0x0000000700057c02 */ /* 0x000fe20008000f00 */
[----:B--2---:R-:W-:-:S07]  /*00e0*/  IMAD.MOV.U32 R7, RZ, RZ, R2 ;  /* 0x000000ffff077224 */ /* 0x004fce00078e0002 */
[----:B------:R-:W-:-:S07]  /*00f0*/  LEPC R20, `(.L_x_7) ;  /* 0x000000001014794e */ /* 0x000fce0000000000 */
[----:B---3--:R-:W-:Y:S05]  /*0100*/  CALL.ABS.NOINC R8 ;  /* 0x0000000008007343 */ /* 0x008fea0003c00000 */
.L_x_7:
[----:B------:R-:W-:Y:S01]  /*0110*/  HFMA2 R3, -RZ, RZ, 3.79296875, 0 ;  /* 0x43960000ff037431 */ /* 0x000fe200000001ff */
[----:B------:R-:W-:Y:S01]  /*0120*/  MOV R17, 0x0 ;  /* 0x0000000000117802 */ /* 0x000fe20000000f00 */
[----:B------:R-:W0:Y:S01]  /*0130*/  LDCU.64 UR4, c[0x4][0x10] ;  /* 0x01000200ff0477ac */ /* 0x000e220008000a00 */
[----:B------:R-:W-:Y:S02]  /*0140*/  IMAD.MOV.U32 R0, RZ, RZ, RZ ;  /* 0x000000ffff007224 */ /* 0x000fe400078e00ff */
[----:B------:R1:W2:Y:S01]  /*0150*/  LDC.64 R8, c[0x4][R17] ;  /* 0x0100000011087b82 */ /* 0x0002a20000000a00 */
[----:B------:R-:W-:-:S04]  /*0160*/  FADD.RZ R3, R3, 0.5 ;  /* 0x3f00000003037421 */ /* 0x000fc8000000c000 */
[----:B------:R-:W3:Y:S02]  /*0170*/  FRND.TRUNC R4, R3 ;  /* 0x0000000300047307 */ /* 0x000ee4000020d000 */
[----:B---3--:R-:W-:-:S13]  /*0180*/  FSETP.GEU.AND P0, PT, R4, RZ, PT ;  /* 0x000000ff0400720b */ /* 0x008fda0003f0e000 */
[----:B01----:R-:W-:Y:S05]  /*0190*/  @!P0 BRA `(.L_x_8) ;  /* 0x0000000000108947 */ /* 0x003fea0003800000 */
[----:B------:R-:W-:Y:S01]  /*01a0*/  FSETP.GT.AND P0, PT, R4, 255, PT ;  /* 0x437f00000400780b */ /* 0x000fe20003f04000 */
[----:B------:R-:W-:-:S12]  /*01b0*/  IMAD.MOV.U32 R0, RZ, RZ, 0xff ;  /* 0x000000ffff007424 */ /* 0x000fd800078e00ff */
[----:B------:R-:W0:Y:S02]  /*01c0*/  @!P0 F2I.U32.TRUNC.NTZ R3, R3 ;  /* 0x0000000300038305 */ /* 0x000e24000020f000 */
[----:B0-----:R-:W-:-:S07]  /*01d0*/  @!P0 LOP3.LUT R0, R3, 0xff, RZ, 0xc0, !PT ;  /* 0x000000ff03008812 */ /* 0x001fce00078ec0ff */
.L_x_8:
[----:B------:R0:W-:Y:S01]  /*01e0*/  STL [R1], R0 ;  /* 0x0000000001007387 */ /* 0x0001e20000100800 */
[----:B------:R-:W-:Y:S01]  /*01f0*/  MOV R4, UR4 ;  /* 0x0000000400047c02 */ /* 0x000fe20008000f00 */
[----:B------:R-:W-:Y:S01]  /*0200*/  IMAD.U32 R5, RZ, RZ, UR5 ;  /* 0x00000005ff057e24 */ /* 0x000fe2000f8e00ff */
[----:B------:R-:W-:Y:S01]  /*0210*/  MOV R7, R2 ;  /* 0x0000000200077202 */ /* 0x000fe20000000f00 */
[----:B------:R-:W-:-:S07]  /*0220*/  IMAD.MOV.U32 R6, RZ, RZ, R16 ;  /* 0x000000ffff067224 */ /* 0x000fce00078e0010 */
[----:B------:R-:W-:-:S07]  /*0230*/  LEPC R20, `(.L_x_9) ;  /* 0x000000001014794e */ /* 0x000fce0000000000 */
[----:B0-2---:R-:W-:Y:S05]  /*0240*/  CALL.ABS.NOINC R8 ;  /* 0x0000000008007343 */ /* 0x005fea0003c00000 */
.L_x_9:
[----:B------:R-:W-:Y:S01]  /*0250*/  IMAD.MOV.U32 R8, RZ, RZ, 0x1 ;  /* 0x00000001ff087424 */ /* 0x000fe200078e00ff */
[----:B------:R0:W1:Y:S01]  /*0260*/  LDC.64 R10, c[0x4][R17] ;  /* 0x01000000110a7b82 */ /* 0x0000620000000a00 */
[----:B------:R-:W-:Y:S01]  /*0270*/  IMAD.MOV.U32 R9, RZ, RZ, 0x0 ;  /* 0x00000000ff097424 */ /* 0x000fe200078e00ff */
[----:B------:R-:W2:Y:S01]  /*0280*/  LDCU.64 UR4, c[0x4][0x18] ;  /* 0x01000300ff0477ac */ /* 0x000ea20008000a00 */
[----:B------:R-:W-:Y:S01]  /*0290*/  IMAD.MOV.U32 R6, RZ, RZ, R16 ;  /* 0x000000ffff067224 */ /* 0x000fe200078e0010 */
[----:B------:R-:W-:Y:S02]  /*02a0*/  MOV R7, R2 ;  /* 0x0000000200077202 */ /* 0x000fe40000000f00 */
[----:B------:R0:W-:Y:S01]  /*02b0*/  STL.64 [R1], R8 ;  /* 0x0000000801007387 */ /* 0x0001e20000100a00 */
[----:B--2---:R-:W-:Y:S01]  /*02c0*/  MOV R4, UR4 ;  /* 0x0000000400047c02 */ /* 0x004fe20008000f00 */
[----:B0-----:R-:W-:-:S07]  /*02d0*/  IMAD.U32 R5, RZ, RZ, UR5 ;  /* 0x00000005ff057e24 */ /* 0x001fce000f8e00ff */
[----:B------:R-:W-:-:S07]  /*02e0*/  LEPC R20, `(.L_x_10) ;  /* 0x000000001014794e */ /* 0x000fce0000000000 */
[----:B-1----:R-:W-:Y:S05]  /*02f0*/  CALL.ABS.NOINC R10 ;  /* 0x000000000a007343 */ /* 0x002fea0003c00000 */
.L_x_10:
[----:B------:R-:W-:Y:S05]  /*0300*/  EXIT ;  /* 0x000000000000794d */ /* 0x000fea0003800000 */
.L_x_11:
        /* <DEDUP_REMOVED lines=15> */
.L_x_26:


//--------------------- .text._Z19test_cvt_sat_u8_u32v --------------------------
	.section	.text._Z19test_cvt_sat_u8_u32v,"ax",@progbits
	.align	128
        .global         _Z19test_cvt_sat_u8_u32v
        .type           _Z19test_cvt_sat_u8_u32v,@function
        .size           _Z19test_cvt_sat_u8_u32v,(.L_x_27 - _Z19test_cvt_sat_u8_u32v)
        .other          _Z19test_cvt_sat_u8_u32v,@"STO_CUDA_ENTRY STV_DEFAULT"
_Z19test_cvt_sat_u8_u32v:
.text._Z19test_cvt_sat_u8_u32v:
        /* <DEDUP_REMOVED lines=15> */
.L_x_12:
[----:B------:R-:W-:Y:S05]  /*00f0*/  EXIT ;  /* 0x000000000000794d */ /* 0x000fea0003800000 */
.L_x_13:
        /* <DEDUP_REMOVED lines=16> */
.L_x_27:


//--------------------- .text._Z19test_cvt_sat_u8_s32v --------------------------
	.section	.text._Z19test_cvt_sat_u8_s32v,"ax",@progbits
	.align	128
        .global         _Z19test_cvt_sat_u8_s32v
        .type           _Z19test_cvt_sat_u8_s32v,@function
        .size           _Z19test_cvt_sat_u8_s32v,(.L_x_28 - _Z19test_cvt_sat_u8_s32v)
        .other          _Z19test_cvt_sat_u8_s32v,@"STO_CUDA_ENTRY STV_DEFAULT"
_Z19test_cvt_sat_u8_s32v:
.text._Z19test_cvt_sat_u8_s32v:
        /* <DEDUP_REMOVED lines=15> */
.L_x_14:
[----:B------:R-:W-:Y:S05]  /*00f0*/  EXIT ;  /* 0x000000000000794d */ /* 0x000fea0003800000 */
.L_x_15:
        /* <DEDUP_REMOVED lines=16> */
.L_x_28:


//--------------------- .text._Z19test_cvt_sat_u8_u16v --------------------------
	.section	.text._Z19test_cvt_sat_u8_u16v,"ax",@progbits
	.align	128
        .global         _Z19test_cvt_sat_u8_u16v
        .type           _Z19test_cvt_sat_u8_u16v,@function
        .size           _Z19test_cvt_sat_u8_u16v,(.L_x_29 - _Z19test_cvt_sat_u8_u16v)
        .other          _Z19test_cvt_sat_u8_u16v,@"STO_CUDA_ENTRY STV_DEFAULT"
_Z19test_cvt_sat_u8_u16v:
.text._Z19test_cvt_sat_u8_u16v:
        /* <DEDUP_REMOVED lines=15> */
.L_x_16:
[----:B------:R-:W-:Y:S05]  /*00f0*/  EXIT ;  /* 0x000000000000794d */ /* 0x000fea0003800000 */
.L_x_17:
        /* <DEDUP_REMOVED lines=16> */
.L_x_29:


//--------------------- .text._Z19test_cvt_sat_u8_s16v --------------------------
	.section	.text._Z19test_cvt_sat_u8_s16v,"ax",@progbits
	.align	128
        .global         _Z19test_cvt_sat_u8_s16v
        .type           _Z19test_cvt_sat_u8_s16v,@function
        .size           _Z19test_cvt_sat_u8_s16v,(.L_x_30 - _Z19test_cvt_sat_u8_s16v)
        .other          _Z19test_cvt_sat_u8_s16v,@"STO_CUDA_ENTRY STV_DEFAULT"
_Z19test_cvt_sat_u8_s16v:
.text._Z19test_cvt_sat_u8_s16v:
        /* <DEDUP_REMOVED lines=15> */
.L_x_18:
[----:B------:R-:W-:Y:S05]  /*00f0*/  EXIT ;  /* 0x000000000000794d */ /* 0x000fea0003800000 */
.L_x_19:
        /* <DEDUP_REMOVED lines=16> */
.L_x_30:


//--------------------- .text._Z18test_cvt_sat_u8_s8v --------------------------
	.section	.text._Z18test_cvt_sat_u8_s8v,"ax",@progbits
	.align	128
        .global         _Z18test_cvt_sat_u8_s8v
        .type           _Z18test_cvt_sat_u8_s8v,@function
        .size           _Z18test_cvt_sat_u8_s8v,(.L_x_31 - _Z18test_cvt_sat_u8_s8v)
        .other          _Z18test_cvt_sat_u8_s8v,@"STO_CUDA_ENTRY STV_DEFAULT"
_Z18test_cvt_sat_u8_s8v:
.text._Z18test_cvt_sat_u8_s8v:
[----:B------:R-:W0:Y:S01]  /*0000*/  LDC R1, c[0x0][0x37c] ;  /* 0x0000df00ff017b82 */ /* 0x000e220000000800 */
[----:B------:R-:W1:Y:S01]  /*0010*/  LDCU UR4, c[0x0][0x2f8] ;  /* 0x00005f00ff0477ac */ /* 0x000e620008000800 */
[----:B0-----:R-:W-:Y:S01]  /*0020*/  VIADD R1, R1, 0xfffffff8 ;  /* 0xfffffff801017836 */ /* 0x001fe20000000000 */
[----:B------:R-:W-:Y:S01]  /*0030*/  MOV R17, 0x0 ;  /* 0x0000000000117802 */ /* 0x000fe20000000f00 */
[----:B------:R-:W-:Y:S01]  /*0040*/  IMAD.MOV.U32 R0, RZ, RZ, 0x7f ;  /* 0x0000007fff007424 */ /* 0x000fe200078e00ff */
[----:B------:R-:W0:Y:S03]  /*0050*/  LDCU UR5, c[0x0][0x2fc] ;  /* 0x00005f80ff0577ac */ /* 0x000e260008000800 */
[----:B------:R2:W3:Y:S01]  /*0060*/  LDC.64 R8, c[0x4][R17] ;  /* 0x0100000011087b82 */ /* 0x0004e20000000a00 */
[----:B------:R2:W-:Y:S01]  /*0070*/  STL [R1], R0 ;  /* 0x0000000001007387 */ /* 0x0005e20000100800 */
[----:B------:R-:W4:Y:S01]  /*0080*/  LDCU.64 UR6, c[0x4][0x8] ;  /* 0x01000100ff0677ac */ /* 0x000f220008000a00 */
[----:B-1----:R-:W-:-:S04]  /*0090*/  IADD3 R16, P0, PT, R1, UR4, RZ ;  /* 0x0000000401107c10 */ /* 0x002fc8000ff1e0ff */
[----:B0-----:R-:W-:Y:S02]  /*00a0*/  IADD3.X R2, PT, PT, RZ, UR5, RZ, P0, !PT ;  /* 0x00000005ff027c10 */ /* 0x001fe400087fe4ff */
[----:B------:R-:W-:Y:S01]  /*00b0*/  MOV R6, R16 ;  /* 0x0000001000067202 */ /* 0x000fe20000000f00 */
[----:B----4-:R-:W-:Y:S02]  /*00c0*/  IMAD.U32 R4, RZ, RZ, UR6 ;  /* 0x00000006ff047e24 */ /* 0x010fe4000f8e00ff */
[----:B------:R-:W-:Y:S02]  /*00d0*/  IMAD.U32 R5, RZ, RZ, UR7 ;  /* 0x00000007ff057e24 */ /* 0x000fe4000f8e00ff */
[----:B--2---:R-:W-:-:S07]  /*00e0*/  IMAD.MOV.U32 R7, RZ, RZ, R2 ;  /* 0x000000ffff077224 */ /* 0x004fce00078e0002 */
[----:B------:R-:W-:-:S07]  /*00f0*/  LEPC R20, `(.L_x_20) ;  /* 0x000000001014794e */ /* 0x000fce0000000000 */
[----:B---3--:R-:W-:Y:S05]  /*0100*/  CALL.ABS.NOINC R8 ;  /* 0x0000000008007343 */ /* 0x008fea0003c00000 */
.L_x_20:
[----:B------:R-:W-:Y:S01]  /*0110*/  HFMA2 R0, -RZ, RZ, 0, 7.569789886474609375e-06 ;  /* 0x0000007fff007431 */ /* 0x000fe200000001ff */
[----:B------:R0:W1:Y:S01]  /*0120*/  LDC.64 R8, c[0x4][R17] ;  /* 0x0100000011087b82 */ /* 0x0000620000000a00 */
[----:B------:R-:W2:Y:S01]  /*0130*/  LDCU.64 UR4, c[0x4][0x10] ;  /* 0x01000200ff0477ac */ /* 0x000ea20008000a00 */
[----:B------:R-:W-:Y:S01]  /*0140*/  IMAD.MOV.U32 R6, RZ, RZ, R16 ;  /* 0x000000ffff067224 */ /* 0x000fe200078e0010 */
[----:B------:R-:W-:Y:S01]  /*0150*/  MOV R7, R2 ;  /* 0x0000000200077202 */ /* 0x000fe20000000f00 */
[----:B------:R0:W-:Y:S01]  /*0160*/  STL [R1], R0 ;  /* 0x0000000001007387 */ /* 0x0001e20000100800 */
[----:B--2---:R-:W-:Y:S01]  /*0170*/  IMAD.U32 R4, RZ, RZ, UR4 ;  /* 0x00000004ff047e24 */ /* 0x004fe2000f8e00ff */
[----:B0-----:R-:W-:-:S07]  /*0180*/  MOV R5, UR5 ;  /* 0x0000000500057c02 */ /* 0x001fce0008000f00 */
[----:B------:R-:W-:-:S07]  /*0190*/  LEPC R20, `(.L_x_21) ;  /* 0x000000001014794e */ /* 0x000fce0000000000 */
[----:B-1----:R-:W-:Y:S05]  /*01a0*/  CALL.ABS.NOINC R8 ;  /* 0x0000000008007343 */ /* 0x002fea0003c00000 */
.L_x_21:
[----:B------:R-:W-:Y:S02]  /*01b0*/  HFMA2 R9, -RZ, RZ, 0, 0 ;  /* 0x00000000ff097431 */ /* 0x000fe400000001ff */
        /* <DEDUP_REMOVED lines=10> */
.L_x_22:
[----:B------:R-:W-:Y:S05]  /*0260*/  EXIT ;  /* 0x000000000000794d */ /* 0x000fea0003800000 */
.L_x_23:
        /* <DEDUP_REMOVED lines=9> */
.L_x_31:


//--------------------- .nv.global.init           --------------------------
	.section	.nv.global.init,"aw",@progbits
.nv.global.init:
	.type		$str$2,@object
	.size		$str$2,($str$1 - $str$2)
$str$2:
        /*0000*/ 	.byte	0x53, 0x69, 0x7a, 0x65, 0x20, 0x6f, 0x66, 0x20, 0x72, 0x65, 0x73, 0x32, 0x3a, 0x20, 0x25, 0x6c
        /*0010*/ 	.byte	0x75, 0x0a, 0x00
	.type		$str$1,@object
	.size		$str$1,($str - $str$1)
$str$1:
        /*0013*/ 	.byte	0x52, 0x65, 0x73, 0x75, 0x6c, 0x74, 0x20, 0x6f, 0x66, 0x20, 0x64, 0x65, 0x76, 0x69, 0x63, 0x65
        /*0023*/ 	.byte	0x20, 0x63, 0x61, 0x6c, 0x6c, 0x3a, 0x20, 0x25, 0x75, 0x0a, 0x00
	.type		$str,@object
	.size		$str,($str$9 - $str)
$str:
        /*002e*/ 	.byte	0x52, 0x65, 0x73, 0x75, 0x6c, 0x74, 0x20, 0x6f, 0x66, 0x20, 0x63, 0x76, 0x74, 0x2e, 0x73, 0x61
        /*003e*/ 	.byte	0x74, 0x2e, 0x75, 0x38, 0x2e, 0x73, 0x38, 0x3a, 0x20, 0x25, 0x75, 0x0a, 0x00
	.type		$str$9,@object
	.size		$str$9,($str$4 - $str$9)
$str$9:
        /*004b*/ 	.byte	0x52, 0x65, 0x73, 0x75, 0x6c, 0x74, 0x20, 0x6f, 0x66, 0x20, 0x63, 0x76, 0x74, 0x2e, 0x73, 0x61
        /*005b*/ 	.byte	0x74, 0x2e, 0x73, 0x38, 0x2e, 0x75, 0x38, 0x3a, 0x20, 0x25, 0x64, 0x0a, 0x00
	.type		$str$4,@object
	.size		$str$4,($str$6 - $str$4)
$str$4:
        /*0068*/ 	.byte	0x52, 0x65, 0x73, 0x75, 0x6c, 0x74, 0x20, 0x6f, 0x66, 0x20, 0x63, 0x76, 0x74, 0x2e, 0x73, 0x61
        /*0078*/ 	.byte	0x74, 0x2e, 0x75, 0x38, 0x2e, 0x75, 0x31, 0x36, 0x3a, 0x20, 0x25, 0x75, 0x0a, 0x00
	.type		$str$6,@object
	.size		$str$6,($str$5 - $str$6)
$str$6:
        /*0086*/ 	.byte	0x52, 0x65, 0x73, 0x75, 0x6c, 0x74, 0x20, 0x6f, 0x66, 0x20, 0x63, 0x76, 0x74, 0x2e, 0x73, 0x61
        /*0096*/ 	.byte	0x74, 0x2e, 0x75, 0x38, 0x2e, 0x75, 0x33, 0x32, 0x3a, 0x20, 0x25, 0x75, 0x0a, 0x00
	.type		$str$5,@object
	.size		$str$5,($str$3 - $str$5)
$str$5:
        /*00a4*/ 	.byte	0x52, 0x65, 0x73, 0x75, 0x6c, 0x74, 0x20, 0x6f, 0x66, 0x20, 0x63, 0x76, 0x74, 0x2e, 0x73, 0x61
        /*00b4*/ 	.byte	0x74, 0x2e, 0x75, 0x38, 0x2e, 0x73, 0x33, 0x32, 0x3a, 0x20, 0x25, 0x75, 0x0a, 0x00
	.type		$str$3,@object
	.size		$str$3,($str$8 - $str$3)
$str$3:
        /*00c2*/ 	.byte	0x52, 0x65, 0x73, 0x75, 0x6c, 0x74, 0x20, 0x6f, 0x66, 0x20, 0x63, 0x76, 0x74, 0x2e, 0x73, 0x61
        /*00d2*/ 	.byte	0x74, 0x2e, 0x75, 0x38, 0x2e, 0x73, 0x31, 0x36, 0x3a, 0x20, 0x25, 0x75, 0x0a, 0x00
	.type		$str$8,@object
	.size		$str$8,($str$7 - $str$8)
$str$8:
        /*00e0*/ 	.byte	0x52, 0x65, 0x73, 0x75, 0x6c, 0x74, 0x20, 0x6f, 0x66, 0x20, 0x63, 0x76, 0x74, 0x2e, 0x72, 0x6e
        /*00f0*/ 	.byte	0x69, 0x2e, 0x73, 0x61, 0x74, 0x2e, 0x75, 0x38, 0x2e, 0x66, 0x36, 0x34, 0x3a, 0x20, 0x25, 0x75
        /*0100*/ 	.byte	0x0a, 0x00
	.type		$str$7,@object
	.size		$str$7,(.L_7 - $str$7)
$str$7:
        /*0102*/ 	.byte	0x52, 0x65, 0x73, 0x75, 0x6c, 0x74, 0x20, 0x6f, 0x66, 0x20, 0x63, 0x76, 0x74, 0x2e, 0x72, 0x6e
        /*0112*/ 	.byte	0x69, 0x2e, 0x73, 0x61, 0x74, 0x2e, 0x75, 0x38, 0x2e, 0x66, 0x33, 0x32, 0x3a, 0x20, 0x25, 0x75
        /*0122*/ 	.byte	0x0a, 0x00
.L_7:


//--------------------- .nv.shared.reserved.0     --------------------------
	.section	.nv.shared.reserved.0,"aw",@nobits
	.weak		__nv_reservedSMEM_offset_0_alias
	.size		__nv_reservedSMEM_offset_0_alias, 0, 64
	.other		__nv_reservedSMEM_offset_0_alias,@"STO_CUDA_RESERVED_SHARED STV_DEFAULT"
__nv_reservedSMEM_offset_0_alias:
	.zero		0
	.zero		64


//--------------------- .nv.constant0._Z18test_cvt_sat_s8_u8v --------------------------
	.section	.nv.constant0._Z18test_cvt_sat_s8_u8v,"a",@progbits
	.sectionflags	@""
	.align	4
.nv.constant0._Z18test_cvt_sat_s8_u8v:
	.zero		896


//--------------------- .nv.constant0._Z23test_cvt_rni_sat_u8_f64v --------------------------
	.section	.nv.constant0._Z23test_cvt_rni_sat_u8_f64v,"a",@progbits
	.sectionflags	@""
	.align	4
.nv.constant0._Z23test_cvt_rni_sat_u8_f64v:
	.zero		896


//--------------------- .nv.constant0._Z18test_saturate_castv --------------------------
	.section	.nv.constant0._Z18test_saturate_castv,"a",@progbits
	.sectionflags	@""
	.align	4
.nv.constant0._Z18test_saturate_castv:
	.zero		896


//--------------------- .nv.constant0._Z19test_cvt_sat_u8_u32v --------------------------
	.section	.nv.constant0._Z19test_cvt_sat_u8_u32v,"a",@progbits
	.sectionflags	@""
	.align	4
.nv.constant0._Z19test_cvt_sat_u8_u32v:
	.zero		896


//--------------------- .nv.constant0._Z19test_cvt_sat_u8_s32v --------------------------
	.section	.nv.constant0._Z19test_cvt_sat_u8_s32v,"a",@progbits
	.sectionflags	@""
	.align	4
.nv.constant0._Z19test_cvt_sat_u8_s32v:
	.zero		896


//--------------------- .nv.constant0._Z19test_cvt_sat_u8_u16v --------------------------
	.section	.nv.constant0._Z19test_cvt_sat_u8_u16v,"a",@progbits
	.sectionflags	@""
	.align	4
.nv.constant0._Z19test_cvt_sat_u8_u16v:
	.zero		896


//--------------------- .nv.constant0._Z19test_cvt_sat_u8_s16v --------------------------
	.section	.nv.constant0._Z19test_cvt_sat_u8_s16v,"a",@progbits
	.sectionflags	@""
	.align	4
.nv.constant0._Z19test_cvt_sat_u8_s16v:
	.zero		896


//--------------------- .nv.constant0._Z18test_cvt_sat_u8_s8v --------------------------
	.section	.nv.constant0._Z18test_cvt_sat_u8_s8v,"a",@progbits
	.sectionflags	@""
	.align	4
.nv.constant0._Z18test_cvt_sat_u8_s8v:
	.zero		896


//--------------------- SYMBOLS --------------------------

	.type		.nv.reservedSmem.offset0,@object
	.size		.nv.reservedSmem.offset0,0x4
	.type		vprintf,@function
